//
// Generated by NVIDIA NVVM Compiler
//
// Compiler Build ID: CL-36424714
// Cuda compilation tools, release 13.0, V13.0.88
// Based on NVVM 20.0.0
//

.version 9.0
.target sm_100
.address_size 64

	// .globl	_Z12wmma_exampleP6__halfS0_S0_S0_
.extern .func  (.param .b32 func_retval0) vprintf
(
	.param .b64 vprintf_param_0,
	.param .b64 vprintf_param_1
)
;
.global .align 1 .b8 $str[19] = {65, 95, 84, 72, 82, 69, 65, 68, 37, 100, 58, 32, 37, 46, 50, 102, 32, 10};
.global .align 1 .b8 $str$1[19] = {66, 95, 84, 72, 82, 69, 65, 68, 37, 100, 58, 32, 37, 46, 50, 102, 32, 10};
.global .align 1 .b8 $str$2[19] = {67, 95, 84, 72, 82, 69, 65, 68, 37, 100, 58, 32, 37, 46, 50, 102, 32, 10};

.visible .entry _Z12wmma_exampleP6__halfS0_S0_S0_(
	.param .u64 .ptr .align 1 _Z12wmma_exampleP6__halfS0_S0_S0__param_0,
	.param .u64 .ptr .align 1 _Z12wmma_exampleP6__halfS0_S0_S0__param_1,
	.param .u64 .ptr .align 1 _Z12wmma_exampleP6__halfS0_S0_S0__param_2,
	.param .u64 .ptr .align 1 _Z12wmma_exampleP6__halfS0_S0_S0__param_3
)
{
	.local .align 16 .b8 	__local_depot0[16];
	.reg .b64 	%SP;
	.reg .b64 	%SPL;
	.reg .b16 	%rs<41>;
	.reg .b32 	%r<107>;
	.reg .b32 	%f<41>;
	.reg .b64 	%rd<17>;
	.reg .b64 	%fd<41>;

	mov.u64 	%SPL, __local_depot0;
	cvta.local.u64 	%SP, %SPL;
	ld.param.u64 	%rd1, [_Z12wmma_exampleP6__halfS0_S0_S0__param_0];
	ld.param.u64 	%rd2, [_Z12wmma_exampleP6__halfS0_S0_S0__param_1];
	ld.param.u64 	%rd3, [_Z12wmma_exampleP6__halfS0_S0_S0__param_2];
	ld.param.u64 	%rd4, [_Z12wmma_exampleP6__halfS0_S0_S0__param_3];
	cvta.to.global.u64 	%rd5, %rd3;
	cvta.to.global.u64 	%rd6, %rd2;
	cvta.to.global.u64 	%rd7, %rd1;
	add.u64 	%rd8, %SP, 0;
	add.u64 	%rd9, %SPL, 0;
	mov.b32 	%r1, 16;
	wmma.load.a.sync.aligned.col.m16n16k16.global.f16 	{%r2, %r3, %r4, %r5, %r6, %r7, %r8, %r9}, [%rd7], %r1;
	wmma.load.b.sync.aligned.col.m16n16k16.global.f16 	{%r10, %r11, %r12, %r13, %r14, %r15, %r16, %r17}, [%rd6], %r1;
	wmma.load.c.sync.aligned.col.m16n16k16.global.f16 	{%r18, %r19, %r20, %r21}, [%rd5], %r1;
	mov.u32 	%r22, %tid.x;
	mov.b32 	{%rs1, %rs2}, %r2;
	// begin inline asm
	{  cvt.f32.f16 %f1, %rs1;}

	// end inline asm
	cvt.f64.f32 	%fd1, %f1;
	st.local.u32 	[%rd9], %r22;
	st.local.f64 	[%rd9+8], %fd1;
	mov.u64 	%rd10, $str;
	cvta.global.u64 	%rd11, %rd10;
	{ // callseq 0, 0
	.param .b64 param0;
	st.param.b64 	[param0], %rd11;
	.param .b64 param1;
	st.param.b64 	[param1], %rd8;
	.param .b32 retval0;
	call.uni (retval0), 
	vprintf, 
	(
	param0, 
	param1
	);
	ld.param.b32 	%r23, [retval0];
	} // callseq 0
	// begin inline asm
	{  cvt.f32.f16 %f2, %rs2;}

	// end inline asm
	cvt.f64.f32 	%fd2, %f2;
	st.local.u32 	[%rd9], %r22;
	st.local.f64 	[%rd9+8], %fd2;
	{ // callseq 1, 0
	.param .b64 param0;
	st.param.b64 	[param0], %rd11;
	.param .b64 param1;
	st.param.b64 	[param1], %rd8;
	.param .b32 retval0;
	call.uni (retval0), 
	vprintf, 
	(
	param0, 
	param1
	);
	ld.param.b32 	%r25, [retval0];
	} // callseq 1
	mov.b32 	{%rs3, %rs4}, %r3;
	// begin inline asm
	{  cvt.f32.f16 %f3, %rs3;}

	// end inline asm
	cvt.f64.f32 	%fd3, %f3;
	st.local.u32 	[%rd9], %r22;
	st.local.f64 	[%rd9+8], %fd3;
	{ // callseq 2, 0
	.param .b64 param0;
	st.param.b64 	[param0], %rd11;
	.param .b64 param1;
	st.param.b64 	[param1], %rd8;
	.param .b32 retval0;
	call.uni (retval0), 
	vprintf, 
	(
	param0, 
	param1
	);
	ld.param.b32 	%r27, [retval0];
	} // callseq 2
	// begin inline asm
	{  cvt.f32.f16 %f4, %rs4;}

	// end inline asm
	cvt.f64.f32 	%fd4, %f4;
	st.local.u32 	[%rd9], %r22;
	st.local.f64 	[%rd9+8], %fd4;
	{ // callseq 3, 0
	.param .b64 param0;
	st.param.b64 	[param0], %rd11;
	.param .b64 param1;
	st.param.b64 	[param1], %rd8;
	.param .b32 retval0;
	call.uni (retval0), 
	vprintf, 
	(
	param0, 
	param1
	);
	ld.param.b32 	%r29, [retval0];
	} // callseq 3
	mov.b32 	{%rs5, %rs6}, %r4;
	// begin inline asm
	{  cvt.f32.f16 %f5, %rs5;}

	// end inline asm
	cvt.f64.f32 	%fd5, %f5;
	st.local.u32 	[%rd9], %r22;
	st.local.f64 	[%rd9+8], %fd5;
	{ // callseq 4, 0
	.param .b64 param0;
	st.param.b64 	[param0], %rd11;
	.param .b64 param1;
	st.param.b64 	[param1], %rd8;
	.param .b32 retval0;
	call.uni (retval0), 
	vprintf, 
	(
	param0, 
	param1
	);
	ld.param.b32 	%r31, [retval0];
	} // callseq 4
	// begin inline asm
	{  cvt.f32.f16 %f6, %rs6;}

	// end inline asm
	cvt.f64.f32 	%fd6, %f6;
	st.local.u32 	[%rd9], %r22;
	st.local.f64 	[%rd9+8], %fd6;
	{ // callseq 5, 0
	.param .b64 param0;
	st.param.b64 	[param0], %rd11;
	.param .b64 param1;
	st.param.b64 	[param1], %rd8;
	.param .b32 retval0;
	call.uni (retval0), 
	vprintf, 
	(
	param0, 
	param1
	);
	ld.param.b32 	%r33, [retval0];
	} // callseq 5
	mov.b32 	{%rs7, %rs8}, %r5;
	// begin inline asm
	{  cvt.f32.f16 %f7, %rs7;}

	// end inline asm
	cvt.f64.f32 	%fd7, %f7;
	st.local.u32 	[%rd9], %r22;
	st.local.f64 	[%rd9+8], %fd7;
	{ // callseq 6, 0
	.param .b64 param0;
	st.param.b64 	[param0], %rd11;
	.param .b64 param1;
	st.param.b64 	[param1], %rd8;
	.param .b32 retval0;
	call.uni (retval0), 
	vprintf, 
	(
	param0, 
	param1
	);
	ld.param.b32 	%r35, [retval0];
	} // callseq 6
	// begin inline asm
	{  cvt.f32.f16 %f8, %rs8;}

	// end inline asm
	cvt.f64.f32 	%fd8, %f8;
	st.local.u32 	[%rd9], %r22;
	st.local.f64 	[%rd9+8], %fd8;
	{ // callseq 7, 0
	.param .b64 param0;
	st.param.b64 	[param0], %rd11;
	.param .b64 param1;
	st.param.b64 	[param1], %rd8;
	.param .b32 retval0;
	call.uni (retval0), 
	vprintf, 
	(
	param0, 
	param1
	);
	ld.param.b32 	%r37, [retval0];
	} // callseq 7
	mov.b32 	{%rs9, %rs10}, %r6;
	// begin inline asm
	{  cvt.f32.f16 %f9, %rs9;}

	// end inline asm
	cvt.f64.f32 	%fd9, %f9;
	st.local.u32 	[%rd9], %r22;
	st.local.f64 	[%rd9+8], %fd9;
	{ // callseq 8, 0
	.param .b64 param0;
	st.param.b64 	[param0], %rd11;
	.param .b64 param1;
	st.param.b64 	[param1], %rd8;
	.param .b32 retval0;
	call.uni (retval0), 
	vprintf, 
	(
	param0, 
	param1
	);
	ld.param.b32 	%r39, [retval0];
	} // callseq 8
	// begin inline asm
	{  cvt.f32.f16 %f10, %rs10;}

	// end inline asm
	cvt.f64.f32 	%fd10, %f10;
	st.local.u32 	[%rd9], %r22;
	st.local.f64 	[%rd9+8], %fd10;
	{ // callseq 9, 0
	.param .b64 param0;
	st.param.b64 	[param0], %rd11;
	.param .b64 param1;
	st.param.b64 	[param1], %rd8;
	.param .b32 retval0;
	call.uni (retval0), 
	vprintf, 
	(
	param0, 
	param1
	);
	ld.param.b32 	%r41, [retval0];
	} // callseq 9
	mov.b32 	{%rs11, %rs12}, %r7;
	// begin inline asm
	{  cvt.f32.f16 %f11, %rs11;}

	// end inline asm
	cvt.f64.f32 	%fd11, %f11;
	st.local.u32 	[%rd9], %r22;
	st.local.f64 	[%rd9+8], %fd11;
	{ // callseq 10, 0
	.param .b64 param0;
	st.param.b64 	[param0], %rd11;
	.param .b64 param1;
	st.param.b64 	[param1], %rd8;
	.param .b32 retval0;
	call.uni (retval0), 
	vprintf, 
	(
	param0, 
	param1
	);
	ld.param.b32 	%r43, [retval0];
	} // callseq 10
	// begin inline asm
	{  cvt.f32.f16 %f12, %rs12;}

	// end inline asm
	cvt.f64.f32 	%fd12, %f12;
	st.local.u32 	[%rd9], %r22;
	st.local.f64 	[%rd9+8], %fd12;
	{ // callseq 11, 0
	.param .b64 param0;
	st.param.b64 	[param0], %rd11;
	.param .b64 param1;
	st.param.b64 	[param1], %rd8;
	.param .b32 retval0;
	call.uni (retval0), 
	vprintf, 
	(
	param0, 
	param1
	);
	ld.param.b32 	%r45, [retval0];
	} // callseq 11
	mov.b32 	{%rs13, %rs14}, %r8;
	// begin inline asm
	{  cvt.f32.f16 %f13, %rs13;}

	// end inline asm
	cvt.f64.f32 	%fd13, %f13;
	st.local.u32 	[%rd9], %r22;
	st.local.f64 	[%rd9+8], %fd13;
	{ // callseq 12, 0
	.param .b64 param0;
	st.param.b64 	[param0], %rd11;
	.param .b64 param1;
	st.param.b64 	[param1], %rd8;
	.param .b32 retval0;
	call.uni (retval0), 
	vprintf, 
	(
	param0, 
	param1
	);
	ld.param.b32 	%r47, [retval0];
	} // callseq 12
	// begin inline asm
	{  cvt.f32.f16 %f14, %rs14;}

	// end inline asm
	cvt.f64.f32 	%fd14, %f14;
	st.local.u32 	[%rd9], %r22;
	st.local.f64 	[%rd9+8], %fd14;
	{ // callseq 13, 0
	.param .b64 param0;
	st.param.b64 	[param0], %rd11;
	.param .b64 param1;
	st.param.b64 	[param1], %rd8;
	.param .b32 retval0;
	call.uni (retval0), 
	vprintf, 
	(
	param0, 
	param1
	);
	ld.param.b32 	%r49, [retval0];
	} // callseq 13
	mov.b32 	{%rs15, %rs16}, %r9;
	// begin inline asm
	{  cvt.f32.f16 %f15, %rs15;}

	// end inline asm
	cvt.f64.f32 	%fd15, %f15;
	st.local.u32 	[%rd9], %r22;
	st.local.f64 	[%rd9+8], %fd15;
	{ // callseq 14, 0
	.param .b64 param0;
	st.param.b64 	[param0], %rd11;
	.param .b64 param1;
	st.param.b64 	[param1], %rd8;
	.param .b32 retval0;
	call.uni (retval0), 
	vprintf, 
	(
	param0, 
	param1
	);
	ld.param.b32 	%r51, [retval0];
	} // callseq 14
	// begin inline asm
	{  cvt.f32.f16 %f16, %rs16;}

	// end inline asm
	cvt.f64.f32 	%fd16, %f16;
	st.local.u32 	[%rd9], %r22;
	st.local.f64 	[%rd9+8], %fd16;
	{ // callseq 15, 0
	.param .b64 param0;
	st.param.b64 	[param0], %rd11;
	.param .b64 param1;
	st.param.b64 	[param1], %rd8;
	.param .b32 retval0;
	call.uni (retval0), 
	vprintf, 
	(
	param0, 
	param1
	);
	ld.param.b32 	%r53, [retval0];
	} // callseq 15
	mov.b32 	{%rs17, %rs18}, %r10;
	// begin inline asm
	{  cvt.f32.f16 %f17, %rs17;}

	// end inline asm
	cvt.f64.f32 	%fd17, %f17;
	st.local.u32 	[%rd9], %r22;
	st.local.f64 	[%rd9+8], %fd17;
	mov.u64 	%rd12, $str$1;
	cvta.global.u64 	%rd13, %rd12;
	{ // callseq 16, 0
	.param .b64 param0;
	st.param.b64 	[param0], %rd13;
	.param .b64 param1;
	st.param.b64 	[param1], %rd8;
	.param .b32 retval0;
	call.uni (retval0), 
	vprintf, 
	(
	param0, 
	param1
	);
	ld.param.b32 	%r55, [retval0];
	} // callseq 16
	// begin inline asm
	{  cvt.f32.f16 %f18, %rs18;}

	// end inline asm
	cvt.f64.f32 	%fd18, %f18;
	st.local.u32 	[%rd9], %r22;
	st.local.f64 	[%rd9+8], %fd18;
	{ // callseq 17, 0
	.param .b64 param0;
	st.param.b64 	[param0], %rd13;
	.param .b64 param1;
	st.param.b64 	[param1], %rd8;
	.param .b32 retval0;
	call.uni (retval0), 
	vprintf, 
	(
	param0, 
	param1
	);
	ld.param.b32 	%r57, [retval0];
	} // callseq 17
	mov.b32 	{%rs19, %rs20}, %r11;
	// begin inline asm
	{  cvt.f32.f16 %f19, %rs19;}

	// end inline asm
	cvt.f64.f32 	%fd19, %f19;
	st.local.u32 	[%rd9], %r22;
	st.local.f64 	[%rd9+8], %fd19;
	{ // callseq 18, 0
	.param .b64 param0;
	st.param.b64 	[param0], %rd13;
	.param .b64 param1;
	st.param.b64 	[param1], %rd8;
	.param .b32 retval0;
	call.uni (retval0), 
	vprintf, 
	(
	param0, 
	param1
	);
	ld.param.b32 	%r59, [retval0];
	} // callseq 18
	// begin inline asm
	{  cvt.f32.f16 %f20, %rs20;}

	// end inline asm
	cvt.f64.f32 	%fd20, %f20;
	st.local.u32 	[%rd9], %r22;
	st.local.f64 	[%rd9+8], %fd20;
	{ // callseq 19, 0
	.param .b64 param0;
	st.param.b64 	[param0], %rd13;
	.param .b64 param1;
	st.param.b64 	[param1], %rd8;
	.param .b32 retval0;
	call.uni (retval0), 
	vprintf, 
	(
	param0, 
	param1
	);
	ld.param.b32 	%r61, [retval0];
	} // callseq 19
	mov.b32 	{%rs21, %rs22}, %r12;
	// begin inline asm
	{  cvt.f32.f16 %f21, %rs21;}

	// end inline asm
	cvt.f64.f32 	%fd21, %f21;
	st.local.u32 	[%rd9], %r22;
	st.local.f64 	[%rd9+8], %fd21;
	{ // callseq 20, 0
	.param .b64 param0;
	st.param.b64 	[param0], %rd13;
	.param .b64 param1;
	st.param.b64 	[param1], %rd8;
	.param .b32 retval0;
	call.uni (retval0), 
	vprintf, 
	(
	param0, 
	param1
	);
	ld.param.b32 	%r63, [retval0];
	} // callseq 20
	// begin inline asm
	{  cvt.f32.f16 %f22, %rs22;}

	// end inline asm
	cvt.f64.f32 	%fd22, %f22;
	st.local.u32 	[%rd9], %r22;
	st.local.f64 	[%rd9+8], %fd22;
	{ // callseq 21, 0
	.param .b64 param0;
	st.param.b64 	[param0], %rd13;
	.param .b64 param1;
	st.param.b64 	[param1], %rd8;
	.param .b32 retval0;
	call.uni (retval0), 
	vprintf, 
	(
	param0, 
	param1
	);
	ld.param.b32 	%r65, [retval0];
	} // callseq 21
	mov.b32 	{%rs23, %rs24}, %r13;
	// begin inline asm
	{  cvt.f32.f16 %f23, %rs23;}

	// end inline asm
	cvt.f64.f32 	%fd23, %f23;
	st.local.u32 	[%rd9], %r22;
	st.local.f64 	[%rd9+8], %fd23;
	{ // callseq 22, 0
	.param .b64 param0;
	st.param.b64 	[param0], %rd13;
	.param .b64 param1;
	st.param.b64 	[param1], %rd8;
	.param .b32 retval0;
	call.uni (retval0), 
	vprintf, 
	(
	param0, 
	param1
	);
	ld.param.b32 	%r67, [retval0];
	} // callseq 22
	// begin inline asm
	{  cvt.f32.f16 %f24, %rs24;}

	// end inline asm
	cvt.f64.f32 	%fd24, %f24;
	st.local.u32 	[%rd9], %r22;
	st.local.f64 	[%rd9+8], %fd24;
	{ // callseq 23, 0
	.param .b64 param0;
	st.param.b64 	[param0], %rd13;
	.param .b64 param1;
	st.param.b64 	[param1], %rd8;
	.param .b32 retval0;
	call.uni (retval0), 
	vprintf, 
	(
	param0, 
	param1
	);
	ld.param.b32 	%r69, [retval0];
	} // callseq 23
	mov.b32 	{%rs25, %rs26}, %r14;
	// begin inline asm
	{  cvt.f32.f16 %f25, %rs25;}

	// end inline asm
	cvt.f64.f32 	%fd25, %f25;
	st.local.u32 	[%rd9], %r22;
	st.local.f64 	[%rd9+8], %fd25;
	{ // callseq 24, 0
	.param .b64 param0;
	st.param.b64 	[param0], %rd13;
	.param .b64 param1;
	st.param.b64 	[param1], %rd8;
	.param .b32 retval0;
	call.uni (retval0), 
	vprintf, 
	(
	param0, 
	param1
	);
	ld.param.b32 	%r71, [retval0];
	} // callseq 24
	// begin inline asm
	{  cvt.f32.f16 %f26, %rs26;}

	// end inline asm
	cvt.f64.f32 	%fd26, %f26;
	st.local.u32 	[%rd9], %r22;
	st.local.f64 	[%rd9+8], %fd26;
	{ // callseq 25, 0
	.param .b64 param0;
	st.param.b64 	[param0], %rd13;
	.param .b64 param1;
	st.param.b64 	[param1], %rd8;
	.param .b32 retval0;
	call.uni (retval0), 
	vprintf, 
	(
	param0, 
	param1
	);
	ld.param.b32 	%r73, [retval0];
	} // callseq 25
	mov.b32 	{%rs27, %rs28}, %r15;
	// begin inline asm
	{  cvt.f32.f16 %f27, %rs27;}

	// end inline asm
	cvt.f64.f32 	%fd27, %f27;
	st.local.u32 	[%rd9], %r22;
	st.local.f64 	[%rd9+8], %fd27;
	{ // callseq 26, 0
	.param .b64 param0;
	st.param.b64 	[param0], %rd13;
	.param .b64 param1;
	st.param.b64 	[param1], %rd8;
	.param .b32 retval0;
	call.uni (retval0), 
	vprintf, 
	(
	param0, 
	param1
	);
	ld.param.b32 	%r75, [retval0];
	} // callseq 26
	// begin inline asm
	{  cvt.f32.f16 %f28, %rs28;}

	// end inline asm
	cvt.f64.f32 	%fd28, %f28;
	st.local.u32 	[%rd9], %r22;
	st.local.f64 	[%rd9+8], %fd28;
	{ // callseq 27, 0
	.param .b64 param0;
	st.param.b64 	[param0], %rd13;
	.param .b64 param1;
	st.param.b64 	[param1], %rd8;
	.param .b32 retval0;
	call.uni (retval0), 
	vprintf, 
	(
	param0, 
	param1
	);
	ld.param.b32 	%r77, [retval0];
	} // callseq 27
	mov.b32 	{%rs29, %rs30}, %r16;
	// begin inline asm
	{  cvt.f32.f16 %f29, %rs29;}

	// end inline asm
	cvt.f64.f32 	%fd29, %f29;
	st.local.u32 	[%rd9], %r22;
	st.local.f64 	[%rd9+8], %fd29;
	{ // callseq 28, 0
	.param .b64 param0;
	st.param.b64 	[param0], %rd13;
	.param .b64 param1;
	st.param.b64 	[param1], %rd8;
	.param .b32 retval0;
	call.uni (retval0), 
	vprintf, 
	(
	param0, 
	param1
	);
	ld.param.b32 	%r79, [retval0];
	} // callseq 28
	// begin inline asm
	{  cvt.f32.f16 %f30, %rs30;}

	// end inline asm
	cvt.f64.f32 	%fd30, %f30;
	st.local.u32 	[%rd9], %r22;
	st.local.f64 	[%rd9+8], %fd30;
	{ // callseq 29, 0
	.param .b64 param0;
	st.param.b64 	[param0], %rd13;
	.param .b64 param1;
	st.param.b64 	[param1], %rd8;
	.param .b32 retval0;
	call.uni (retval0), 
	vprintf, 
	(
	param0, 
	param1
	);
	ld.param.b32 	%r81, [retval0];
	} // callseq 29
	mov.b32 	{%rs31, %rs32}, %r17;
	// begin inline asm
	{  cvt.f32.f16 %f31, %rs31;}

	// end inline asm
	cvt.f64.f32 	%fd31, %f31;
	st.local.u32 	[%rd9], %r22;
	st.local.f64 	[%rd9+8], %fd31;
	{ // callseq 30, 0
	.param .b64 param0;
	st.param.b64 	[param0], %rd13;
	.param .b64 param1;
	st.param.b64 	[param1], %rd8;
	.param .b32 retval0;
	call.uni (retval0), 
	vprintf, 
	(
	param0, 
	param1
	);
	ld.param.b32 	%r83, [retval0];
	} // callseq 30
	// begin inline asm
	{  cvt.f32.f16 %f32, %rs32;}

	// end inline asm
	cvt.f64.f32 	%fd32, %f32;
	st.local.u32 	[%rd9], %r22;
	st.local.f64 	[%rd9+8], %fd32;
	{ // callseq 31, 0
	.param .b64 param0;
	st.param.b64 	[param0], %rd13;
	.param .b64 param1;
	st.param.b64 	[param1], %rd8;
	.param .b32 retval0;
	call.uni (retval0), 
	vprintf, 
	(
	param0, 
	param1
	);
	ld.param.b32 	%r85, [retval0];
	} // callseq 31
	mov.b32 	{%rs33, %rs34}, %r18;
	// begin inline asm
	{  cvt.f32.f16 %f33, %rs33;}

	// end inline asm
	cvt.f64.f32 	%fd33, %f33;
	st.local.u32 	[%rd9], %r22;
	st.local.f64 	[%rd9+8], %fd33;
	mov.u64 	%rd14, $str$2;
	cvta.global.u64 	%rd15, %rd14;
	{ // callseq 32, 0
	.param .b64 param0;
	st.param.b64 	[param0], %rd15;
	.param .b64 param1;
	st.param.b64 	[param1], %rd8;
	.param .b32 retval0;
	call.uni (retval0), 
	vprintf, 
	(
	param0, 
	param1
	);
	ld.param.b32 	%r87, [retval0];
	} // callseq 32
	// begin inline asm
	{  cvt.f32.f16 %f34, %rs34;}

	// end inline asm
	cvt.f64.f32 	%fd34, %f34;
	st.local.u32 	[%rd9], %r22;
	st.local.f64 	[%rd9+8], %fd34;
	{ // callseq 33, 0
	.param .b64 param0;
	st.param.b64 	[param0], %rd15;
	.param .b64 param1;
	st.param.b64 	[param1], %rd8;
	.param .b32 retval0;
	call.uni (retval0), 
	vprintf, 
	(
	param0, 
	param1
	);
	ld.param.b32 	%r89, [retval0];
	} // callseq 33
	mov.b32 	{%rs35, %rs36}, %r19;
	// begin inline asm
	{  cvt.f32.f16 %f35, %rs35;}

	// end inline asm
	cvt.f64.f32 	%fd35, %f35;
	st.local.u32 	[%rd9], %r22;
	st.local.f64 	[%rd9+8], %fd35;
	{ // callseq 34, 0
	.param .b64 param0;
	st.param.b64 	[param0], %rd15;
	.param .b64 param1;
	st.param.b64 	[param1], %rd8;
	.param .b32 retval0;
	call.uni (retval0), 
	vprintf, 
	(
	param0, 
	param1
	);
	ld.param.b32 	%r91, [retval0];
	} // callseq 34
	// begin inline asm
	{  cvt.f32.f16 %f36, %rs36;}

	// end inline asm
	cvt.f64.f32 	%fd36, %f36;
	st.local.u32 	[%rd9], %r22;
	st.local.f64 	[%rd9+8], %fd36;
	{ // callseq 35, 0
	.param .b64 param0;
	st.param.b64 	[param0], %rd15;
	.param .b64 param1;
	st.param.b64 	[param1], %rd8;
	.param .b32 retval0;
	call.uni (retval0), 
	vprintf, 
	(
	param0, 
	param1
	);
	ld.param.b32 	%r93, [retval0];
	} // callseq 35
	mov.b32 	{%rs37, %rs38}, %r20;
	// begin inline asm
	{  cvt.f32.f16 %f37, %rs37;}

	// end inline asm
	cvt.f64.f32 	%fd37, %f37;
	st.local.u32 	[%rd9], %r22;
	st.local.f64 	[%rd9+8], %fd37;
	{ // callseq 36, 0
	.param .b64 param0;
	st.param.b64 	[param0], %rd15;
	.param .b64 param1;
	st.param.b64 	[param1], %rd8;
	.param .b32 retval0;
	call.uni (retval0), 
	vprintf, 
	(
	param0, 
	param1
	);
	ld.param.b32 	%r95, [retval0];
	} // callseq 36
	// begin inline asm
	{  cvt.f32.f16 %f38, %rs38;}

	// end inline asm
	cvt.f64.f32 	%fd38, %f38;
	st.local.u32 	[%rd9], %r22;
	st.local.f64 	[%rd9+8], %fd38;
	{ // callseq 37, 0
	.param .b64 param0;
	st.param.b64 	[param0], %rd15;
	.param .b64 param1;
	st.param.b64 	[param1], %rd8;
	.param .b32 retval0;
	call.uni (retval0), 
	vprintf, 
	(
	param0, 
	param1
	);
	ld.param.b32 	%r97, [retval0];
	} // callseq 37
	mov.b32 	{%rs39, %rs40}, %r21;
	// begin inline asm
	{  cvt.f32.f16 %f39, %rs39;}

	// end inline asm
	cvt.f64.f32 	%fd39, %f39;
	st.local.u32 	[%rd9], %r22;
	st.local.f64 	[%rd9+8], %fd39;
	{ // callseq 38, 0
	.param .b64 param0;
	st.param.b64 	[param0], %rd15;
	.param .b64 param1;
	st.param.b64 	[param1], %rd8;
	.param .b32 retval0;
	call.uni (retval0), 
	vprintf, 
	(
	param0, 
	param1
	);
	ld.param.b32 	%r99, [retval0];
	} // callseq 38
	// begin inline asm
	{  cvt.f32.f16 %f40, %rs40;}

	// end inline asm
	cvt.f64.f32 	%fd40, %f40;
	st.local.u32 	[%rd9], %r22;
	st.local.f64 	[%rd9+8], %fd40;
	{ // callseq 39, 0
	.param .b64 param0;
	st.param.b64 	[param0], %rd15;
	.param .b64 param1;
	st.param.b64 	[param1], %rd8;
	.param .b32 retval0;
	call.uni (retval0), 
	vprintf, 
	(
	param0, 
	param1
	);
	ld.param.b32 	%r101, [retval0];
	} // callseq 39
	cvta.to.global.u64 	%rd16, %rd4;
	wmma.mma.sync.aligned.col.col.m16n16k16.f16.f16 {%r103, %r104, %r105, %r106}, {%r2, %r3, %r4, %r5, %r6, %r7, %r8, %r9}, {%r10, %r11, %r12, %r13, %r14, %r15, %r16, %r17}, {%r18, %r19, %r20, %r21};
	wmma.store.d.sync.aligned.col.m16n16k16.global.f16 	[%rd16], {%r103, %r104, %r105, %r106}, %r1;
	ret;

}
	// .globl	_Z7convertI6__halffEvPT_PT0_i
.visible .entry _Z7convertI6__halffEvPT_PT0_i(
	.param .u64 .ptr .align 1 _Z7convertI6__halffEvPT_PT0_i_param_0,
	.param .u64 .ptr .align 1 _Z7convertI6__halffEvPT_PT0_i_param_1,
	.param .u32 _Z7convertI6__halffEvPT_PT0_i_param_2
)
{
	.reg .pred 	%p<2>;
	.reg .b16 	%rs<2>;
	.reg .b32 	%r<6>;
	.reg .b32 	%f<2>;
	.reg .b64 	%rd<9>;

	ld.param.u64 	%rd1, [_Z7convertI6__halffEvPT_PT0_i_param_0];
	ld.param.u64 	%rd2, [_Z7convertI6__halffEvPT_PT0_i_param_1];
	ld.param.u32 	%r2, [_Z7convertI6__halffEvPT_PT0_i_param_2];
	mov.u32 	%r3, %ntid.x;
	mov.u32 	%r4, %ctaid.x;
	mov.u32 	%r5, %tid.x;
	mad.lo.s32 	%r1, %r3, %r4, %r5;
	setp.ge.s32 	%p1, %r1, %r2;
	@%p1 bra 	$L__BB1_2;
	cvta.to.global.u64 	%rd3, %rd2;
	cvta.to.global.u64 	%rd4, %rd1;
	mul.wide.s32 	%rd5, %r1, 2;
	add.s64 	%rd6, %rd4, %rd5;
	mul.wide.s32 	%rd7, %r1, 4;
	add.s64 	%rd8, %rd3, %rd7;
	ld.global.f32 	%f1, [%rd8];
	// begin inline asm
	{  cvt.rn.f16.f32 %rs1, %f1;}

	// end inline asm
	st.global.u16 	[%rd6], %rs1;
$L__BB1_2:
	ret;

}
	// .globl	_Z7convertIf6__halfEvPT_PT0_i
.visible .entry _Z7convertIf6__halfEvPT_PT0_i(
	.param .u64 .ptr .align 1 _Z7convertIf6__halfEvPT_PT0_i_param_0,
	.param .u64 .ptr .align 1 _Z7convertIf6__halfEvPT_PT0_i_param_1,
	.param .u32 _Z7convertIf6__halfEvPT_PT0_i_param_2
)
{
	.reg .pred 	%p<2>;
	.reg .b16 	%rs<2>;
	.reg .b32 	%r<6>;
	.reg .b32 	%f<2>;
	.reg .b64 	%rd<9>;

	ld.param.u64 	%rd1, [_Z7convertIf6__halfEvPT_PT0_i_param_0];
	ld.param.u64 	%rd2, [_Z7convertIf6__halfEvPT_PT0_i_param_1];
	ld.param.u32 	%r2, [_Z7convertIf6__halfEvPT_PT0_i_param_2];
	mov.u32 	%r3, %ntid.x;
	mov.u32 	%r4, %ctaid.x;
	mov.u32 	%r5, %tid.x;
	mad.lo.s32 	%r1, %r3, %r4, %r5;
	setp.ge.s32 	%p1, %r1, %r2;
	@%p1 bra 	$L__BB2_2;
	cvta.to.global.u64 	%rd3, %rd2;
	cvta.to.global.u64 	%rd4, %rd1;
	mul.wide.s32 	%rd5, %r1, 2;
	add.s64 	%rd6, %rd3, %rd5;
	ld.global.u16 	%rs1, [%rd6];
	// begin inline asm
	{  cvt.f32.f16 %f1, %rs1;}

	// end inline asm
	mul.wide.s32 	%rd7, %r1, 4;
	add.s64 	%rd8, %rd4, %rd7;
	st.global.f32 	[%rd8], %f1;
$L__BB2_2:
	ret;

}


// ===== COMPILED SASS (sm_100) =====

	.target	sm_100

	.elftype	@"ET_EXEC"


//--------------------- .note.nv.tkinfo           --------------------------
	.section	.note.nv.tkinfo,"",@"SHT_NOTE"
	.sectionflags	@"SHF_NOTE_NV_TKINFO"
	.tkinfo
        /*0018*/ 	.word	0x00000002
        /*0030*/ 	.string	""
        /*0030*/ 	.string	"ptxas"
        /*0030*/ 	.string	"Cuda compilation tools, release 13.0, V13.0.88"
        /*0030*/ 	.string	"Build cuda_13.0.r13.0/compiler.36424714_0"
        /*0030*/ 	.string	"-arch sm_100 -m 64 "



//--------------------- .note.nv.cuinfo           --------------------------
	.section	.note.nv.cuinfo,"",@"SHT_NOTE"
	.sectionflags	@"SHF_NOTE_NV_CUINFO"
        /*0018*/ 	.short	0x0002
        /*001a*/ 	.short	0x0064
        /*001c*/ 	.short	0x0082
	.zero		2


//--------------------- .nv.info                  --------------------------
	.section	.nv.info,"",@"SHT_CUDA_INFO"
	.align	4


	//----- nvinfo : EIATTR_REGCOUNT
	.align		4
        /*0000*/ 	.byte	0x04, 0x2f
        /*0002*/ 	.short	(.L_4 - .L_3)
	.align		4
.L_3:
        /*0004*/ 	.word	index@(_Z12wmma_exampleP6__halfS0_S0_S0_)
        /*0008*/ 	.word	0x00000024


	//----- nvinfo : EIATTR_FRAME_SIZE
	.align		4
.L_4:
        /*000c*/ 	.byte	0x04, 0x11
        /*000e*/ 	.short	(.L_6 - .L_5)
	.align		4
.L_5:
        /*0010*/ 	.word	index@(_Z12wmma_exampleP6__halfS0_S0_S0_)
        /*0014*/ 	.word	0x00000010


	//----- nvinfo : EIATTR_REGCOUNT
	.align		4
.L_6:
        /*0018*/ 	.byte	0x04, 0x2f
        /*001a*/ 	.short	(.L_8 - .L_7)
	.align		4
.L_7:
        /*001c*/ 	.word	index@(_Z7convertI6__halffEvPT_PT0_i)
        /*0020*/ 	.word	0x0000000a


	//----- nvinfo : EIATTR_FRAME_SIZE
	.align		4
.L_8:
        /*0024*/ 	.byte	0x04, 0x11
        /*0026*/ 	.short	(.L_10 - .L_9)
	.align		4
.L_9:
        /*0028*/ 	.word	index@(_Z7convertI6__halffEvPT_PT0_i)
        /*002c*/ 	.word	0x00000000


	//----- nvinfo : EIATTR_REGCOUNT
	.align		4
.L_10:
        /*0030*/ 	.byte	0x04, 0x2f
        /*0032*/ 	.short	(.L_12 - .L_11)
	.align		4
.L_11:
        /*0034*/ 	.word	index@(_Z7convertIf6__halfEvPT_PT0_i)
        /*0038*/ 	.word	0x0000000a


	//----- nvinfo : EIATTR_FRAME_SIZE
	.align		4
.L_12:
        /*003c*/ 	.byte	0x04, 0x11
        /*003e*/ 	.short	(.L_14 - .L_13)
	.align		4
.L_13:
        /*0040*/ 	.word	index@(_Z7convertIf6__halfEvPT_PT0_i)
        /*0044*/ 	.word	0x00000000


	//----- nvinfo : EIATTR_MIN_STACK_SIZE
	.align		4
.L_14:
        /*0048*/ 	.byte	0x04, 0x12
        /*004a*/ 	.short	(.L_16 - .L_15)
	.align		4
.L_15:
        /*004c*/ 	.word	index@(_Z7convertIf6__halfEvPT_PT0_i)
        /*0050*/ 	.word	0x00000000


	//----- nvinfo : EIATTR_MIN_STACK_SIZE
	.align		4
.L_16:
        /*0054*/ 	.byte	0x04, 0x12
        /*0056*/ 	.short	(.L_18 - .L_17)
	.align		4
.L_17:
        /*0058*/ 	.word	index@(_Z7convertI6__halffEvPT_PT0_i)
        /*005c*/ 	.word	0x00000000


	//----- nvinfo : EIATTR_MIN_STACK_SIZE
	.align		4
.L_18:
        /*0060*/ 	.byte	0x04, 0x12
        /*0062*/ 	.short	(.L_20 - .L_19)
	.align		4
.L_19:
        /*0064*/ 	.word	index@(_Z12wmma_exampleP6__halfS0_S0_S0_)
        /*0068*/ 	.word	0x00000010
.L_20:


//--------------------- .nv.compat                --------------------------
	.section	.nv.compat,"",@"SHT_CUDA_COMPAT_INFO"
	.align	4
        /*0000*/ 	.byte	0x02, 0x09, 0x00, 0x00, 0x02, 0x02, 0x01, 0x00, 0x02, 0x05, 0x05, 0x00, 0x03, 0x07, 0x01, 0x01
        /*0010*/ 	.byte	0x02, 0x03, 0x00, 0x00, 0x02, 0x06, 0x01, 0x00, 0x04, 0x0b, 0x08, 0x00, 0x09, 0x00, 0x00, 0x00
        /*0020*/ 	.byte	0x00, 0x00, 0x00, 0x00


//--------------------- .nv.info._Z7convertIf6__halfEvPT_PT0_i --------------------------
	.section	.nv.info._Z7convertIf6__halfEvPT_PT0_i,"",@"SHT_CUDA_INFO"
	.sectionflags	@""
	.align	4


	//----- nvinfo : EIATTR_CUDA_API_VERSION
	.align		4
        /*0000*/ 	.byte	0x04, 0x37
        /*0002*/ 	.short	(.L_22 - .L_21)
.L_21:
        /*0004*/ 	.word	0x00000082


	//----- nvinfo : EIATTR_KPARAM_INFO
	.align		4
.L_22:
        /*0008*/ 	.byte	0x04, 0x17
        /*000a*/ 	.short	(.L_24 - .L_23)
.L_23:
        /*000c*/ 	.word	0x00000000
        /*0010*/ 	.short	0x0002
        /*0012*/ 	.short	0x0010
        /*0014*/ 	.byte	0x00, 0xf0, 0x11, 0x00


	//----- nvinfo : EIATTR_KPARAM_INFO
	.align		4
.L_24:
        /*0018*/ 	.byte	0x04, 0x17
        /*001a*/ 	.short	(.L_26 - .L_25)
.L_25:
        /*001c*/ 	.word	0x00000000
        /*0020*/ 	.short	0x0001
        /*0022*/ 	.short	0x0008
        /*0024*/ 	.byte	0x00, 0xf5, 0x21, 0x00


	//----- nvinfo : EIATTR_KPARAM_INFO
	.align		4
.L_26:
        /*0028*/ 	.byte	0x04, 0x17
        /*002a*/ 	.short	(.L_28 - .L_27)
.L_27:
        /*002c*/ 	.word	0x00000000
        /*0030*/ 	.short	0x0000
        /*0032*/ 	.short	0x0000
        /*0034*/ 	.byte	0x00, 0xf5, 0x21, 0x00


	//----- nvinfo : EIATTR_SPARSE_MMA_MASK
	.align		4
.L_28:
        /*0038*/ 	.byte	0x03, 0x50
        /*003a*/ 	.short	0x0000


	//----- nvinfo : EIATTR_MAXREG_COUNT
	.align		4
        /*003c*/ 	.byte	0x03, 0x1b
        /*003e*/ 	.short	0x00ff


	//----- nvinfo : EIATTR_MERCURY_ISA_VERSION
	.align		4
        /*0040*/ 	.byte	0x03, 0x5f
        /*0042*/ 	.short	0x0101


	//----- nvinfo : EIATTR_VRC_CTA_INIT_COUNT
	.align		4
        /*0044*/ 	.byte	0x02, 0x4a
	.zero		1
	.zero		1


	//----- nvinfo : EIATTR_EXIT_INSTR_OFFSETS
	.align		4
        /*0048*/ 	.byte	0x04, 0x1c
        /*004a*/ 	.short	(.L_30 - .L_29)


	//   ....[0]....
.L_29:
        /*004c*/ 	.word	0x00000070


	//   ....[1]....
        /*0050*/ 	.word	0x00000100


	//----- nvinfo : EIATTR_CBANK_PARAM_SIZE
	.align		4
.L_30:
        /*0054*/ 	.byte	0x03, 0x19
        /*0056*/ 	.short	0x0014


	//----- nvinfo : EIATTR_PARAM_CBANK
	.align		4
        /*0058*/ 	.byte	0x04, 0x0a
        /*005a*/ 	.short	(.L_32 - .L_31)
	.align		4
.L_31:
        /*005c*/ 	.word	index@(.nv.constant0._Z7convertIf6__halfEvPT_PT0_i)
        /*0060*/ 	.short	0x0380
        /*0062*/ 	.short	0x0014


	//----- nvinfo : EIATTR_SW_WAR
	.align		4
.L_32:
        /*0064*/ 	.byte	0x04, 0x36
        /*0066*/ 	.short	(.L_34 - .L_33)
.L_33:
        /*0068*/ 	.word	0x00000008
.L_34:


//--------------------- .nv.info._Z7convertI6__halffEvPT_PT0_i --------------------------
	.section	.nv.info._Z7convertI6__halffEvPT_PT0_i,"",@"SHT_CUDA_INFO"
	.sectionflags	@""
	.align	4


	//----- nvinfo : EIATTR_CUDA_API_VERSION
	.align		4
        /*0000*/ 	.byte	0x04, 0x37
        /*0002*/ 	.short	(.L_36 - .L_35)
.L_35:
        /*0004*/ 	.word	0x00000082


	//----- nvinfo : EIATTR_KPARAM_INFO
	.align		4
.L_36:
        /*0008*/ 	.byte	0x04, 0x17
        /*000a*/ 	.short	(.L_38 - .L_37)
.L_37:
        /*000c*/ 	.word	0x00000000
        /*0010*/ 	.short	0x0002
        /*0012*/ 	.short	0x0010
        /*0014*/ 	.byte	0x00, 0xf0, 0x11, 0x00


	//----- nvinfo : EIATTR_KPARAM_INFO
	.align		4
.L_38:
        /*0018*/ 	.byte	0x04, 0x17
        /*001a*/ 	.short	(.L_40 - .L_39)
.L_39:
        /*001c*/ 	.word	0x00000000
        /*0020*/ 	.short	0x0001
        /*0022*/ 	.short	0x0008
        /*0024*/ 	.byte	0x00, 0xf5, 0x21, 0x00


	//----- nvinfo : EIATTR_KPARAM_INFO
	.align		4
.L_40:
        /*0028*/ 	.byte	0x04, 0x17
        /*002a*/ 	.short	(.L_42 - .L_41)
.L_41:
        /*002c*/ 	.word	0x00000000
        /*0030*/ 	.short	0x0000
        /*0032*/ 	.short	0x0000
        /*0034*/ 	.byte	0x00, 0xf5, 0x21, 0x00


	//----- nvinfo : EIATTR_SPARSE_MMA_MASK
	.align		4
.L_42:
        /*0038*/ 	.byte	0x03, 0x50
        /*003a*/ 	.short	0x0000


	//----- nvinfo : EIATTR_MAXREG_COUNT
	.align		4
        /*003c*/ 	.byte	0x03, 0x1b
        /*003e*/ 	.short	0x00ff


	//----- nvinfo : EIATTR_MERCURY_ISA_VERSION
	.align		4
        /*0040*/ 	.byte	0x03, 0x5f
        /*0042*/ 	.short	0x0101


	//----- nvinfo : EIATTR_VRC_CTA_INIT_COUNT
	.align		4
        /*0044*/ 	.byte	0x02, 0x4a
	.zero		1
	.zero		1


	//----- nvinfo : EIATTR_EXIT_INSTR_OFFSETS
	.align		4
        /*0048*/ 	.byte	0x04, 0x1c
        /*004a*/ 	.short	(.L_44 - .L_43)


	//   ....[0]....
.L_43:
        /*004c*/ 	.word	0x00000070


	//   ....[1]....
        /*0050*/ 	.word	0x00000100


	//----- nvinfo : EIATTR_CBANK_PARAM_SIZE
	.align		4
.L_44:
        /*0054*/ 	.byte	0x03, 0x19
        /*0056*/ 	.short	0x0014


	//----- nvinfo : EIATTR_PARAM_CBANK
	.align		4
        /*0058*/ 	.byte	0x04, 0x0a
        /*005a*/ 	.short	(.L_46 - .L_45)
	.align		4
.L_45:
        /*005c*/ 	.word	index@(.nv.constant0._Z7convertI6__halffEvPT_PT0_i)
        /*0060*/ 	.short	0x0380
        /*0062*/ 	.short	0x0014


	//----- nvinfo : EIATTR_SW_WAR
	.align		4
.L_46:
        /*0064*/ 	.byte	0x04, 0x36
        /*0066*/ 	.short	(.L_48 - .L_47)
.L_47:
        /*0068*/ 	.word	0x00000008
.L_48:


//--------------------- .nv.info._Z12wmma_exampleP6__halfS0_S0_S0_ --------------------------
	.section	.nv.info._Z12wmma_exampleP6__halfS0_S0_S0_,"",@"SHT_CUDA_INFO"
	.sectionflags	@""
	.align	4


	//----- nvinfo : EIATTR_CUDA_API_VERSION
	.align		4
        /*0000*/ 	.byte	0x04, 0x37
        /*0002*/ 	.short	(.L_50 - .L_49)
.L_49:
        /*0004*/ 	.word	0x00000082


	//----- nvinfo : EIATTR_KPARAM_INFO
	.align		4
.L_50:
        /*0008*/ 	.byte	0x04, 0x17
        /*000a*/ 	.short	(.L_52 - .L_51)
.L_51:
        /*000c*/ 	.word	0x00000000
        /*0010*/ 	.short	0x0003
        /*0012*/ 	.short	0x0018
        /*0014*/ 	.byte	0x00, 0xf5, 0x21, 0x00


	//----- nvinfo : EIATTR_KPARAM_INFO
	.align		4
.L_52:
        /*0018*/ 	.byte	0x04, 0x17
        /*001a*/ 	.short	(.L_54 - .L_53)
.L_53:
        /*001c*/ 	.word	0x00000000
        /*0020*/ 	.short	0x0002
        /*0022*/ 	.short	0x0010
        /*0024*/ 	.byte	0x00, 0xf5, 0x21, 0x00


	//----- nvinfo : EIATTR_KPARAM_INFO
	.align		4
.L_54:
        /*0028*/ 	.byte	0x04, 0x17
        /*002a*/ 	.short	(.L_56 - .L_55)
.L_55:
        /*002c*/ 	.word	0x00000000
        /*0030*/ 	.short	0x0001
        /*0032*/ 	.short	0x0008
        /*0034*/ 	.byte	0x00, 0xf5, 0x21, 0x00


	//----- nvinfo : EIATTR_KPARAM_INFO
	.align		4
.L_56:
        /*0038*/ 	.byte	0x04, 0x17
        /*003a*/ 	.short	(.L_58 - .L_57)
.L_57:
        /*003c*/ 	.word	0x00000000
        /*0040*/ 	.short	0x0000
        /*0042*/ 	.short	0x0000
        /*0044*/ 	.byte	0x00, 0xf5, 0x21, 0x00


	//----- nvinfo : EIATTR_SPARSE_MMA_MASK
	.align		4
.L_58:
        /*0048*/ 	.byte	0x03, 0x50
        /*004a*/ 	.short	0x0000


	//----- nvinfo : EIATTR_WMMA_USED
	.align		4
        /*004c*/ 	.byte	0x01, 0x2b
	.zero		2


	//----- nvinfo : EIATTR_MAXREG_COUNT
	.align		4
        /*0050*/ 	.byte	0x03, 0x1b
        /*0052*/ 	.short	0x00ff


	//----- nvinfo : EIATTR_EXTERNS
	.align		4
        /*0054*/ 	.byte	0x04, 0x0f
        /*0056*/ 	.short	(.L_60 - .L_59)


	//   ....[0]....
	.align		4
.L_59:
        /*0058*/ 	.word	index@(vprintf)


	//----- nvinfo : EIATTR_MERCURY_ISA_VERSION
	.align		4
.L_60:
        /*005c*/ 	.byte	0x03, 0x5f
        /*005e*/ 	.short	0x0101


	//----- nvinfo : EIATTR_VRC_CTA_INIT_COUNT
	.align		4
        /*0060*/ 	.byte	0x02, 0x4a
	.zero		1
	.zero		1


	//----- nvinfo : EIATTR_SYSCALL_OFFSETS
	.align		4
        /*0064*/ 	.byte	0x04, 0x46
        /*0066*/ 	.short	(.L_62 - .L_61)


	//   ....[0]....
.L_61:
        /*0068*/ 	.word	0x00000350


	//   ....[1]....
        /*006c*/ 	.word	0x00000430


	//   ....[2]....
        /*0070*/ 	.word	0x000004f0


	//   ....[3]....
        /*0074*/ 	.word	0x000005b0


	//   ....[4]....
        /*0078*/ 	.word	0x00000670


	//   ....[5]....
        /*007c*/ 	.word	0x00000730


	//   ....[6]....
        /*0080*/ 	.word	0x000007f0


	//   ....[7]....
        /*0084*/ 	.word	0x000008b0


	//   ....[8]....
        /*0088*/ 	.word	0x00000970


	//   ....[9]....
        /*008c*/ 	.word	0x00000a30


	//   ....[10]....
        /*0090*/ 	.word	0x00000af0


	//   ....[11]....
        /*0094*/ 	.word	0x00000bb0


	//   ....[12]....
        /*0098*/ 	.word	0x00000c70


	//   ....[13]....
        /*009c*/ 	.word	0x00000d30


	//   ....[14]....
        /*00a0*/ 	.word	0x00000df0


	//   ....[15]....
        /*00a4*/ 	.word	0x00000eb0


	//   ....[16]....
        /*00a8*/ 	.word	0x00000f70


	//   ....[17]....
        /*00ac*/ 	.word	0x00001030


	//   ....[18]....
        /*00b0*/ 	.word	0x000010f0


	//   ....[19]....
        /*00b4*/ 	.word	0x000011b0


	//   ....[20]....
        /*00b8*/ 	.word	0x00001270


	//   ....[21]....
        /*00bc*/ 	.word	0x00001330


	//   ....[22]....
        /*00c0*/ 	.word	0x000013f0


	//   ....[23]....
        /*00c4*/ 	.word	0x000014b0


	//   ....[24]....
        /*00c8*/ 	.word	0x00001570


	//   ....[25]....
        /*00cc*/ 	.word	0x00001630


	//   ....[26]....
        /*00d0*/ 	.word	0x000016f0


	//   ....[27]....
        /*00d4*/ 	.word	0x000017b0


	//   ....[28]....
        /*00d8*/ 	.word	0x00001870


	//   ....[29]....
        /*00dc*/ 	.word	0x00001930


	//   ....[30]....
        /*00e0*/ 	.word	0x000019f0


	//   ....[31]....
        /*00e4*/ 	.word	0x00001ab0


	//   ....[32]....
        /*00e8*/ 	.word	0x00001b70


	//   ....[33]....
        /*00ec*/ 	.word	0x00001c30


	//   ....[34]....
        /*00f0*/ 	.word	0x00001cf0


	//   ....[35]....
        /*00f4*/ 	.word	0x00001db0


	//   ....[36]....
        /*00f8*/ 	.word	0x00001e70


	//   ....[37]....
        /*00fc*/ 	.word	0x00001f30


	//   ....[38]....
        /*0100*/ 	.word	0x00001ff0


	//   ....[39]....
        /*0104*/ 	.word	0x000020b0


	//----- nvinfo : EIATTR_EXIT_INSTR_OFFSETS
	.align		4
.L_62:
        /*0108*/ 	.byte	0x04, 0x1c
        /*010a*/ 	.short	(.L_64 - .L_63)


	//   ....[0]....
.L_63:
        /*010c*/ 	.word	0x000021f0


	//----- nvinfo : EIATTR_CBANK_PARAM_SIZE
	.align		4
.L_64:
        /*0110*/ 	.byte	0x03, 0x19
        /*0112*/ 	.short	0x0020


	//----- nvinfo : EIATTR_PARAM_CBANK
	.align		4
        /*0114*/ 	.byte	0x04, 0x0a
        /*0116*/ 	.short	(.L_66 - .L_65)
	.align		4
.L_65:
        /*0118*/ 	.word	index@(.nv.constant0._Z12wmma_exampleP6__halfS0_S0_S0_)
        /*011c*/ 	.short	0x0380
        /*011e*/ 	.short	0x0020


	//----- nvinfo : EIATTR_SW_WAR
	.align		4
.L_66:
        /*0120*/ 	.byte	0x04, 0x36
        /*0122*/ 	.short	(.L_68 - .L_67)
.L_67:
        /*0124*/ 	.word	0x00000008
.L_68:


//--------------------- .nv.callgraph             --------------------------
	.section	.nv.callgraph,"",@"SHT_CUDA_CALLGRAPH"
	.align	4
	.sectionentsize	8
	.align		4
        /*0000*/ 	.word	0x00000000
	.align		4
        /*0004*/ 	.word	0xffffffff
	.align		4
        /*0008*/ 	.word	index@(_Z12wmma_exampleP6__halfS0_S0_S0_)
	.align		4
        /*000c*/ 	.word	index@(vprintf)
	.align		4
        /*0010*/ 	.word	0x00000000
	.align		4
        /*0014*/ 	.word	0xfffffffe
	.align		4
        /*0018*/ 	.word	0x00000000
	.align		4
        /*001c*/ 	.word	0xfffffffd
	.align		4
        /*0020*/ 	.word	0x00000000
	.align		4
        /*0024*/ 	.word	0xfffffffc


//--------------------- .nv.constant4             --------------------------
	.section	.nv.constant4,"a",@progbits
	.align	8
	.align		8
.nv.constant4:
        /*0000*/ 	.dword	$str
	.align		8
        /*0008*/ 	.dword	$str$1
	.align		8
        /*0010*/ 	.dword	$str$2
	.align		8
        /*0018*/ 	.dword	vprintf


//--------------------- .text._Z7convertIf6__halfEvPT_PT0_i --------------------------
	.section	.text._Z7convertIf6__halfEvPT_PT0_i,"ax",@progbits
	.align	128
        .global         _Z7convertIf6__halfEvPT_PT0_i
        .type           _Z7convertIf6__halfEvPT_PT0_i,@function
        .size           _Z7convertIf6__halfEvPT_PT0_i,(.L_x_43 - _Z7convertIf6__halfEvPT_PT0_i)
        .other          _Z7convertIf6__halfEvPT_PT0_i,@"STO_CUDA_ENTRY STV_DEFAULT"
_Z7convertIf6__halfEvPT_PT0_i:
.text._Z7convertIf6__halfEvPT_PT0_i:
[----:B------:R-:W-:Y:S01]  /*0000*/  LDC R1, c[0x0][0x37c] ;  /* 0x0000df00ff017b82 */ /* 0x000fe20000000800 */
[----:B------:R-:W0:Y:S01]  /*0010*/  S2R R7, SR_CTAID.X ;  /* 0x0000000000077919 */ /* 0x000e220000002500 */
[----:B------:R-:W0:Y:S01]  /*0020*/  LDCU UR4, c[0x0][0x360] ;  /* 0x00006c00ff0477ac */ /* 0x000e220008000800 */
[----:B------:R-:W0:Y:S01]  /*0030*/  S2R R0, SR_TID.X ;  /* 0x0000000000007919 */ /* 0x000e220000002100 */
[----:B------:R-:W1:Y:S01]  /*0040*/  LDCU UR5, c[0x0][0x390] ;  /* 0x00007200ff0577ac */ /* 0x000e620008000800 */
[----:B0-----:R-:W-:-:S05]  /*0050*/  IMAD R7, R7, UR4, R0 ;  /* 0x0000000407077c24 */ /* 0x001fca000f8e0200 */
[----:B-1----:R-:W-:-:S13]  /*0060*/  ISETP.GE.AND P0, PT, R7, UR5, PT ;  /* 0x0000000507007c0c */ /* 0x002fda000bf06270 */
[----:B------:R-:W-:Y:S05]  /*0070*/  @P0 EXIT ;  /* 0x000000000000094d */ /* 0x000fea0003800000 */
[----:B------:R-:W0:Y:S01]  /*0080*/  LDC.64 R2, c[0x0][0x388] ;  /* 0x0000e200ff027b82 */ /* 0x000e220000000a00 */
[----:B------:R-:W1:Y:S07]  /*0090*/  LDCU.64 UR4, c[0x0][0x358] ;  /* 0x00006b00ff0477ac */ /* 0x000e6e0008000a00 */
[----:B------:R-:W2:Y:S01]  /*00a0*/  LDC.64 R4, c[0x0][0x380] ;  /* 0x0000e000ff047b82 */ /* 0x000ea20000000a00 */
[----:B0-----:R-:W-:-:S06]  /*00b0*/  IMAD.WIDE R2, R7, 0x2, R2 ;  /* 0x0000000207027825 */ /* 0x001fcc00078e0202 */
[----:B-1----:R-:W3:Y:S01]  /*00c0*/  LDG.E.U16 R2, desc[UR4][R2.64] ;  /* 0x0000000402027981 */ /* 0x002ee2000c1e1500 */
[----:B--2---:R-:W-:-:S04]  /*00d0*/  IMAD.WIDE R4, R7, 0x4, R4 ;  /* 0x0000000407047825 */ /* 0x004fc800078e0204 */
[----:B---3--:R-:W-:-:S05]  /*00e0*/  HADD2.F32 R7, -RZ, R2.H0_H0 ;  /* 0x20000002ff077230 */ /* 0x008fca0000004100 */
[----:B------:R-:W-:Y:S01]  /*00f0*/  STG.E desc[UR4][R4.64], R7 ;  /* 0x0000000704007986 */ /* 0x000fe2000c101904 */
[----:B------:R-:W-:Y:S05]  /*0100*/  EXIT ;  /* 0x000000000000794d */ /* 0x000fea0003800000 */
.L_x_0:
[----:B------:R-:W-:-:S00]  /*0110*/  BRA `(.L_x_0) ;  /* 0xfffffffc00fc7947 */ /* 0x000fc0000383ffff */
[----:B------:R-:W-:-:S00]  /*0120*/  NOP ;  /* 0x0000000000007918 */ /* 0x000fc00000000000 */
        /* <DEDUP_REMOVED lines=13> */
.L_x_43:


//--------------------- .text._Z7convertI6__halffEvPT_PT0_i --------------------------
	.section	.text._Z7convertI6__halffEvPT_PT0_i,"ax",@progbits
	.align	128
        .global         _Z7convertI6__halffEvPT_PT0_i
        .type           _Z7convertI6__halffEvPT_PT0_i,@function
        .size           _Z7convertI6__halffEvPT_PT0_i,(.L_x_44 - _Z7convertI6__halffEvPT_PT0_i)
        .other          _Z7convertI6__halffEvPT_PT0_i,@"STO_CUDA_ENTRY STV_DEFAULT"
_Z7convertI6__halffEvPT_PT0_i:
.text._Z7convertI6__halffEvPT_PT0_i:
        /* <DEDUP_REMOVED lines=12> */
[----:B-1----:R-:W3:Y:S01]  /*00c0*/  LDG.E R4, desc[UR4][R4.64] ;  /* 0x0000000404047981 */ /* 0x002ee2000c1e1900 */
[----:B--2---:R-:W-:Y:S01]  /*00d0*/  IMAD.WIDE R2, R7, 0x2, R2 ;  /* 0x0000000207027825 */ /* 0x004fe200078e0202 */
[----:B---3--:R-:W-:-:S05]  /*00e0*/  F2FP.F16.F32.PACK_AB R0, RZ, R4 ;  /* 0x00000004ff00723e */ /* 0x008fca00000000ff */
[----:B------:R-:W-:Y:S01]  /*00f0*/  STG.E.U16 desc[UR4][R2.64], R0 ;  /* 0x0000000002007986 */ /* 0x000fe2000c101504 */
[----:B------:R-:W-:Y:S05]  /*0100*/  EXIT ;  /* 0x000000000000794d */ /* 0x000fea0003800000 */
.L_x_1:
        /* <DEDUP_REMOVED lines=15> */
.L_x_44:


//--------------------- .text._Z12wmma_exampleP6__halfS0_S0_S0_ --------------------------
	.section	.text._Z12wmma_exampleP6__halfS0_S0_S0_,"ax",@progbits
	.align	128
        .global         _Z12wmma_exampleP6__halfS0_S0_S0_
        .type           _Z12wmma_exampleP6__halfS0_S0_S0_,@function
        .size           _Z12wmma_exampleP6__halfS0_S0_S0_,(.L_x_45 - _Z12wmma_exampleP6__halfS0_S0_S0_)
        .other          _Z12wmma_exampleP6__halfS0_S0_S0_,@"STO_CUDA_ENTRY STV_DEFAULT"
_Z12wmma_exampleP6__halfS0_S0_S0_:
.text._Z12wmma_exampleP6__halfS0_S0_S0_:
[----:B------:R-:W0:Y:S01]  /*0000*/  LDC R1, c[0x0][0x37c] ;  /* 0x0000df00ff017b82 */ /* 0x000e220000000800 */
[----:B------:R-:W1:Y:S01]  /*0010*/  S2R R5, SR_LANEID ;  /* 0x0000000000057919 */ /* 0x000e620000000000 */
[----:B------:R-:W2:Y:S01]  /*0020*/  LDCU.128 UR4, c[0x0][0x380] ;  /* 0x00007000ff0477ac */ /* 0x000ea20008000c00 */
[----:B------:R-:W-:Y:S02]  /*0030*/  IMAD.MOV.U32 R3, RZ, RZ, RZ ;  /* 0x000000ffff037224 */ /* 0x000fe400078e00ff */
[----:B0-----:R-:W-:Y:S01]  /*0040*/  VIADD R1, R1, 0xfffffff0 ;  /* 0xfffffff001017836 */ /* 0x001fe20000000000 */
[----:B------:R-:W0:Y:S01]  /*0050*/  LDCU.64 UR36, c[0x0][0x358] ;  /* 0x00006b00ff2477ac */ /* 0x000e220008000a00 */
[----:B-1----:R-:W-:Y:S02]  /*0060*/  LOP3.LUT R2, R5, 0x3, RZ, 0xc0, !PT ;  /* 0x0000000305027812 */ /* 0x002fe400078ec0ff */
[----:B------:R-:W-:-:S05]  /*0070*/  SHF.R.U32.HI R5, RZ, 0x2, R5 ;  /* 0x00000002ff057819 */ /* 0x000fca0000011605 */
[----:B------:R-:W-:-:S03]  /*0080*/  IMAD.WIDE.U32 R2, R5, 0x8, R2 ;  /* 0x0000000805027825 */ /* 0x000fc600078e0002 */
[----:B--2---:R-:W-:-:S04]  /*0090*/  LEA R6, P0, R2, UR4, 0x2 ;  /* 0x0000000402067c11 */ /* 0x004fc8000f8010ff */
[C---:B------:R-:W-:Y:S01]  /*00a0*/  LEA.HI.X R7, R2.reuse, UR5, R3, 0x2, P0 ;  /* 0x0000000502077c11 */ /* 0x040fe200080f1403 */
[----:B------:R-:W1:Y:S04]  /*00b0*/  LDCU.64 UR4, c[0x0][0x390] ;  /* 0x00007200ff0477ac */ /* 0x000e680008000a00 */
[----:B0-----:R-:W2:Y:S04]  /*00c0*/  LDG.E R24, desc[UR36][R6.64] ;  /* 0x0000002406187981 */ /* 0x001ea8000c1e1900 */
[----:B------:R-:W3:Y:S04]  /*00d0*/  LDG.E R25, desc[UR36][R6.64+0x10] ;  /* 0x0000102406197981 */ /* 0x000ee8000c1e1900 */
[----:B------:R-:W4:Y:S04]  /*00e0*/  LDG.E R26, desc[UR36][R6.64+0x100] ;  /* 0x00010024061a7981 */ /* 0x000f28000c1e1900 */
[----:B------:R0:W4:Y:S01]  /*00f0*/  LDG.E R27, desc[UR36][R6.64+0x110] ;  /* 0x00011024061b7981 */ /* 0x000122000c1e1900 */
[----:B-1----:R-:W-:-:S04]  /*0100*/  LEA R4, P0, R2, UR4, 0x2 ;  /* 0x0000000402047c11 */ /* 0x002fc8000f8010ff */
[----:B------:R-:W-:-:S05]  /*0110*/  LEA.HI.X R5, R2, UR5, R3, 0x2, P0 ;  /* 0x0000000502057c11 */ /* 0x000fca00080f1403 */
[----:B------:R-:W4:Y:S04]  /*0120*/  LDG.E R18, desc[UR36][R4.64] ;  /* 0x0000002404127981 */ /* 0x000f28000c1e1900 */
[----:B------:R-:W4:Y:S04]  /*0130*/  LDG.E R19, desc[UR36][R4.64+0x10] ;  /* 0x0000102404137981 */ /* 0x000f28000c1e1900 */
[----:B------:R-:W4:Y:S04]  /*0140*/  LDG.E R16, desc[UR36][R4.64+0x100] ;  /* 0x0001002404107981 */ /* 0x000f28000c1e1900 */
[----:B------:R1:W4:Y:S01]  /*0150*/  LDG.E R17, desc[UR36][R4.64+0x110] ;  /* 0x0001102404117981 */ /* 0x000322000c1e1900 */
[----:B------:R-:W-:-:S04]  /*0160*/  LEA R8, P0, R2, UR6, 0x2 ;  /* 0x0000000602087c11 */ /* 0x000fc8000f8010ff */
[----:B------:R-:W-:Y:S01]  /*0170*/  LEA.HI.X R9, R2, UR7, R3, 0x2, P0 ;  /* 0x0000000702097c11 */ /* 0x000fe200080f1403 */
[----:B------:R-:W0:Y:S01]  /*0180*/  S2R R0, SR_TID.X ;  /* 0x0000000000007919 */ /* 0x000e220000002100 */
[----:B------:R-:W1:Y:S03]  /*0190*/  LDCU UR4, c[0x0][0x2f8] ;  /* 0x00005f00ff0477ac */ /* 0x000e660008000800 */
[----:B------:R0:W5:Y:S01]  /*01a0*/  LDG.E R30, desc[UR36][R8.64] ;  /* 0x00000024081e7981 */ /* 0x000162000c1e1900 */
[----:B------:R-:W-:Y:S01]  /*01b0*/  MOV R2, 0x18 ;  /* 0x0000001800027802 */ /* 0x000fe20000000f00 */
[----:B------:R-:W0:Y:S02]  /*01c0*/  LDCU UR5, c[0x0][0x2fc] ;  /* 0x00005f80ff0577ac */ /* 0x000e240008000800 */
[----:B------:R0:W5:Y:S01]  /*01d0*/  LDG.E R31, desc[UR36][R8.64+0x10] ;  /* 0x00001024081f7981 */ /* 0x000162000c1e1900 */
[----:B------:R-:W4:Y:S03]  /*01e0*/  LDCU.64 UR6, c[0x4][URZ] ;  /* 0x01000000ff0677ac */ /* 0x000f260008000a00 */
[----:B------:R0:W5:Y:S04]  /*01f0*/  LDG.E R28, desc[UR36][R8.64+0x100] ;  /* 0x00010024081c7981 */ /* 0x000168000c1e1900 */
[----:B------:R0:W5:Y:S01]  /*0200*/  LDG.E R29, desc[UR36][R8.64+0x110] ;  /* 0x00011024081d7981 */ /* 0x000162000c1e1900 */
[----:B------:R-:W2:Y:S01]  /*0210*/  LDC.64 R2, c[0x4][R2] ;  /* 0x0100000002027b82 */ /* 0x000ea20000000a00 */
[----:B-1----:R-:W-:-:S02]  /*0220*/  IADD3 R22, P0, PT, R1, UR4, RZ ;  /* 0x0000000401167c10 */ /* 0x002fc4000ff1e0ff */
[----:B0-----:R-:W-:Y:S02]  /*0230*/  STL [R1], R0 ;  /* 0x0000000001007387 */ /* 0x001fe40000100800 */
[----:B------:R-:W-:Y:S02]  /*0240*/  IADD3.X R23, PT, PT, RZ, UR5, RZ, P0, !PT ;  /* 0x00000005ff177c10 */ /* 0x000fe400087fe4ff */
[----:B------:R-:W-:-:S03]  /*0250*/  MOV R6, R22 ;  /* 0x0000001600067202 */ /* 0x000fc60000000f00 */
[----:B------:R-:W-:Y:S01]  /*0260*/  IMAD.MOV.U32 R7, RZ, RZ, R23 ;  /* 0x000000ffff077224 */ /* 0x000fe200078e0017 */
[----:B--2---:R-:W0:Y:S04]  /*0270*/  MOVM.16.MT88 R24, R24 ;  /* 0x000000001818723a */ /* 0x004e280000000000 */
[----:B---3--:R-:W1:Y:S04]  /*0280*/  MOVM.16.MT88 R25, R25 ;  /* 0x000000001919723a */ /* 0x008e680000000000 */
[----:B----4-:R-:W2:Y:S04]  /*0290*/  MOVM.16.MT88 R26, R26 ;  /* 0x000000001a1a723a */ /* 0x010ea80000000000 */
[----:B------:R-:W3:Y:S01]  /*02a0*/  MOVM.16.MT88 R27, R27 ;  /* 0x000000001b1b723a */ /* 0x000ee20000000000 */
[----:B0-----:R-:W-:-:S03]  /*02b0*/  HADD2.F32 R4, -RZ, R24.H0_H0 ;  /* 0x20000018ff047230 */ /* 0x001fc60000004100 */
[----:B------:R-:W0:Y:S04]  /*02c0*/  MOVM.16.MT88 R18, R18 ;  /* 0x000000001212723a */ /* 0x000e280000000000 */
[----:B------:R-:W4:Y:S04]  /*02d0*/  MOVM.16.MT88 R19, R19 ;  /* 0x000000001313723a */ /* 0x000f280000000000 */
[----:B------:R-:W0:Y:S04]  /*02e0*/  MOVM.16.MT88 R16, R16 ;  /* 0x000000001010723a */ /* 0x000e280000000000 */
[----:B------:R-:W0:Y:S01]  /*02f0*/  MOVM.16.MT88 R17, R17 ;  /* 0x000000001111723a */ /* 0x000e220000000000 */
[----:B------:R-:W1:Y:S03]  /*0300*/  F2F.F64.F32 R4, R4 ;  /* 0x0000000400047310 */ /* 0x000e660000201800 */
[----:B-1----:R1:W-:Y:S02]  /*0310*/  STL.64 [R1+0x8], R4 ;  /* 0x0000080401007387 */ /* 0x0023e40000100a00 */
[----:B-1----:R-:W-:-:S02]  /*0320*/  IMAD.U32 R4, RZ, RZ, UR6 ;  /* 0x00000006ff047e24 */ /* 0x002fc4000f8e00ff */
[----:B0-234-:R-:W-:-:S07]  /*0330*/  IMAD.U32 R5, RZ, RZ, UR7 ;  /* 0x00000007ff057e24 */ /* 0x01dfce000f8e00ff */
[----:B------:R-:W-:-:S07]  /*0340*/  LEPC R20, `(.L_x_2) ;  /* 0x000000001014794e */ /* 0x000fce0000000000 */
[----:B-----5:R-:W-:Y:S05]  /*0350*/  CALL.ABS.NOINC R2 ;  /* 0x0000000002007343 */ /* 0x020fea0003c00000 */
.L_x_2:
[----:B------:R-:W0:Y:S01]  /*0360*/  S2R R2, SR_TID.X ;  /* 0x0000000000027919 */ /* 0x000e220000002100 */
[----:B------:R-:W-:Y:S01]  /*0370*/  HADD2.F32 R0, -RZ, R24.H1_H1 ;  /* 0x30000018ff007230 */ /* 0x000fe20000004100 */
[----:B------:R-:W-:Y:S01]  /*0380*/  MOV R32, 0x18 ;  /* 0x0000001800207802 */ /* 0x000fe20000000f00 */
[----:B------:R-:W1:Y:S01]  /*0390*/  LDCU.64 UR4, c[0x4][URZ] ;  /* 0x01000000ff0477ac */ /* 0x000e620008000a00 */
[----:B------:R-:W-:Y:S01]  /*03a0*/  IMAD.MOV.U32 R6, RZ, RZ, R22 ;  /* 0x000000ffff067224 */ /* 0x000fe200078e0016 */
[----:B------:R-:W2:Y:S01]  /*03b0*/  F2F.F64.F32 R8, R0 ;  /* 0x0000000000087310 */ /* 0x000ea20000201800 */
[----:B------:R3:W4:Y:S01]  /*03c0*/  LDC.64 R10, c[0x4][R32] ;  /* 0x01000000200a7b82 */ /* 0x0007220000000a00 */
[----:B------:R-:W-:Y:S01]  /*03d0*/  IMAD.MOV.U32 R7, RZ, RZ, R23 ;  /* 0x000000ffff077224 */ /* 0x000fe200078e0017 */
[----:B--2---:R3:W-:Y:S01]  /*03e0*/  STL.64 [R1+0x8], R8 ;  /* 0x0000080801007387 */ /* 0x0047e20000100a00 */
[----:B-1----:R-:W-:Y:S01]  /*03f0*/  IMAD.U32 R4, RZ, RZ, UR4 ;  /* 0x00000004ff047e24 */ /* 0x002fe2000f8e00ff */
[----:B------:R-:W-:-:S02]  /*0400*/  MOV R5, UR5 ;  /* 0x0000000500057c02 */ /* 0x000fc40008000f00 */
[----:B0-----:R3:W-:Y:S05]  /*0410*/  STL [R1], R2 ;  /* 0x0000000201007387 */ /* 0x0017ea0000100800 */
[----:B------:R-:W-:-:S07]  /*0420*/  LEPC R20, `(.L_x_3) ;  /* 0x000000001014794e */ /* 0x000fce0000000000 */
[----:B---34-:R-:W-:Y:S05]  /*0430*/  CALL.ABS.NOINC R10 ;  /* 0x000000000a007343 */ /* 0x018fea0003c00000 */
.L_x_3:
[----:B------:R-:W-:Y:S01]  /*0440*/  HADD2.F32 R0, -RZ, R25.H0_H0 ;  /* 0x20000019ff007230 */ /* 0x000fe20000004100 */
[----:B------:R0:W-:Y:S01]  /*0450*/  STL [R1], R2 ;  /* 0x0000000201007387 */ /* 0x0001e20000100800 */
[----:B------:R0:W1:Y:S01]  /*0460*/  LDC.64 R10, c[0x4][R32] ;  /* 0x01000000200a7b82 */ /* 0x0000620000000a00 */
[----:B------:R-:W2:Y:S01]  /*0470*/  LDCU.64 UR4, c[0x4][URZ] ;  /* 0x01000000ff0477ac */ /* 0x000ea20008000a00 */
[----:B------:R-:W3:Y:S01]  /*0480*/  F2F.F64.F32 R8, R0 ;  /* 0x0000000000087310 */ /* 0x000ee20000201800 */
[----:B------:R-:W-:Y:S01]  /*0490*/  IMAD.MOV.U32 R6, RZ, RZ, R22 ;  /* 0x000000ffff067224 */ /* 0x000fe200078e0016 */
[----:B------:R-:W-:Y:S01]  /*04a0*/  MOV R7, R23 ;  /* 0x0000001700077202 */ /* 0x000fe20000000f00 */
[----:B---3--:R0:W-:Y:S01]  /*04b0*/  STL.64 [R1+0x8], R8 ;  /* 0x0000080801007387 */ /* 0x0081e20000100a00 */
[----:B--2---:R-:W-:Y:S01]  /*04c0*/  MOV R4, UR4 ;  /* 0x0000000400047c02 */ /* 0x004fe20008000f00 */
[----:B------:R-:W-:-:S07]  /*04d0*/  IMAD.U32 R5, RZ, RZ, UR5 ;  /* 0x00000005ff057e24 */ /* 0x000fce000f8e00ff */
[----:B------:R-:W-:-:S07]  /*04e0*/  LEPC R20, `(.L_x_4) ;  /* 0x000000001014794e */ /* 0x000fce0000000000 */
[----:B01----:R-:W-:Y:S05]  /*04f0*/  CALL.ABS.NOINC R10 ;  /* 0x000000000a007343 */ /* 0x003fea0003c00000 */
.L_x_4:
[----:B------:R-:W-:Y:S01]  /*0500*/  HADD2.F32 R0, -RZ, R25.H1_H1 ;  /* 0x30000019ff007230 */ /* 0x000fe20000004100 */
[----:B------:R0:W-:Y:S01]  /*0510*/  STL [R1], R2 ;  /* 0x0000000201007387 */ /* 0x0001e20000100800 */
[----:B------:R0:W1:Y:S01]  /*0520*/  LDC.64 R10, c[0x4][R32] ;  /* 0x01000000200a7b82 */ /* 0x0000620000000a00 */
[----:B------:R-:W2:Y:S01]  /*0530*/  LDCU.64 UR4, c[0x4][URZ] ;  /* 0x01000000ff0477ac */ /* 0x000ea20008000a00 */
[----:B------:R-:W3:Y:S01]  /*0540*/  F2F.F64.F32 R8, R0 ;  /* 0x0000000000087310 */ /* 0x000ee20000201800 */
[----:B------:R-:W-:Y:S01]  /*0550*/  MOV R6, R22 ;  /* 0x0000001600067202 */ /* 0x000fe20000000f00 */
[----:B------:R-:W-:Y:S01]  /*0560*/  IMAD.MOV.U32 R7, RZ, RZ, R23 ;  /* 0x000000ffff077224 */ /* 0x000fe200078e0017 */
[----:B---3--:R0:W-:Y:S01]  /*0570*/  STL.64 [R1+0x8], R8 ;  /* 0x0000080801007387 */ /* 0x0081e20000100a00 */
[----:B--2---:R-:W-:Y:S02]  /*0580*/  IMAD.U32 R4, RZ, RZ, UR4 ;  /* 0x00000004ff047e24 */ /* 0x004fe4000f8e00ff */
[----:B------:R-:W-:-:S07]  /*0590*/  IMAD.U32 R5, RZ, RZ, UR5 ;  /* 0x00000005ff057e24 */ /* 0x000fce000f8e00ff */
[----:B------:R-:W-:-:S07]  /*05a0*/  LEPC R20, `(.L_x_5) ;  /* 0x000000001014794e */ /* 0x000fce0000000000 */
[----:B01----:R-:W-:Y:S05]  /*05b0*/  CALL.ABS.NOINC R10 ;  /* 0x000000000a007343 */ /* 0x003fea0003c00000 */
.L_x_5:
[----:B------:R-:W-:Y:S01]  /*05c0*/  HADD2.F32 R0, -RZ, R26.H0_H0 ;  /* 0x2000001aff007230 */ /* 0x000fe20000004100 */
[----:B------:R0:W-:Y:S01]  /*05d0*/  STL [R1], R2 ;  /* 0x0000000201007387 */ /* 0x0001e20000100800 */
[----:B------:R0:W1:Y:S01]  /*05e0*/  LDC.64 R10, c[0x4][R32] ;  /* 0x01000000200a7b82 */ /* 0x0000620000000a00 */
[----:B------:R-:W2:Y:S01]  /*05f0*/  LDCU.64 UR4, c[0x4][URZ] ;  /* 0x01000000ff0477ac */ /* 0x000ea20008000a00 */
[----:B------:R-:W3:Y:S01]  /*0600*/  F2F.F64.F32 R8, R0 ;  /* 0x0000000000087310 */ /* 0x000ee20000201800 */
[----:B------:R-:W-:Y:S02]  /*0610*/  IMAD.MOV.U32 R6, RZ, RZ, R22 ;  /* 0x000000ffff067224 */ /* 0x000fe400078e0016 */
[----:B------:R-:W-:Y:S01]  /*0620*/  IMAD.MOV.U32 R7, RZ, RZ, R23 ;  /* 0x000000ffff077224 */ /* 0x000fe200078e0017 */
[----:B---3--:R0:W-:Y:S01]  /*0630*/  STL.64 [R1+0x8], R8 ;  /* 0x0000080801007387 */ /* 0x0081e20000100a00 */
[----:B--2---:R-:W-:Y:S01]  /*0640*/  IMAD.U32 R4, RZ, RZ, UR4 ;  /* 0x00000004ff047e24 */ /* 0x004fe2000f8e00ff */
[----:B------:R-:W-:-:S07]  /*0650*/  MOV R5, UR5 ;  /* 0x0000000500057c02 */ /* 0x000fce0008000f00 */
[----:B------:R-:W-:-:S07]  /*0660*/  LEPC R20, `(.L_x_6) ;  /* 0x000000001014794e */ /* 0x000fce0000000000 */
[----:B01----:R-:W-:Y:S05]  /*0670*/  CALL.ABS.NOINC R10 ;  /* 0x000000000a007343 */ /* 0x003fea0003c00000 */
.L_x_6:
[----:B------:R-:W-:Y:S01]  /*0680*/  HADD2.F32 R0, -RZ, R26.H1_H1 ;  /* 0x3000001aff007230 */ /* 0x000fe20000004100 */
        /* <DEDUP_REMOVED lines=11> */
.L_x_7:
[----:B------:R-:W-:Y:S01]  /*0740*/  HADD2.F32 R0, -RZ, R27.H0_H0 ;  /* 0x2000001bff007230 */ /* 0x000fe20000004100 */
        /* <DEDUP_REMOVED lines=11> */
.L_x_8:
        /* <DEDUP_REMOVED lines=8> */
[----:B--2---:R-:W-:Y:S01]  /*0880*/  MOV R4, UR4 ;  /* 0x0000000400047c02 */ /* 0x004fe20008000f00 */
[----:B------:R-:W-:-:S07]  /*0890*/  IMAD.U32 R5, RZ, RZ, UR5 ;  /* 0x00000005ff057e24 */ /* 0x000fce000f8e00ff */
[----:B------:R-:W-:-:S07]  /*08a0*/  LEPC R20, `(.L_x_9) ;  /* 0x000000001014794e */ /* 0x000fce0000000000 */
[----:B01----:R-:W-:Y:S05]  /*08b0*/  CALL.ABS.NOINC R10 ;  /* 0x000000000a007343 */ /* 0x003fea0003c00000 */
.L_x_9:
        /* <DEDUP_REMOVED lines=12> */
.L_x_10:
        /* <DEDUP_REMOVED lines=12> */
.L_x_11:
        /* <DEDUP_REMOVED lines=12> */
.L_x_12:
        /* <DEDUP_REMOVED lines=12> */
.L_x_13:
        /* <DEDUP_REMOVED lines=12> */
.L_x_14:
        /* <DEDUP_REMOVED lines=12> */
.L_x_15:
        /* <DEDUP_REMOVED lines=12> */
.L_x_16:
        /* <DEDUP_REMOVED lines=12> */
.L_x_17:
        /* <DEDUP_REMOVED lines=12> */
.L_x_18:
        /* <DEDUP_REMOVED lines=12> */
.L_x_19:
        /* <DEDUP_REMOVED lines=12> */
.L_x_20:
        /* <DEDUP_REMOVED lines=12> */
.L_x_21:
        /* <DEDUP_REMOVED lines=12> */
.L_x_22:
        /* <DEDUP_REMOVED lines=12> */
.L_x_23:
        /* <DEDUP_REMOVED lines=12> */
.L_x_24:
        /* <DEDUP_REMOVED lines=12> */
.L_x_25:
        /* <DEDUP_REMOVED lines=12> */
.L_x_26:
        /* <DEDUP_REMOVED lines=12> */
.L_x_27:
        /* <DEDUP_REMOVED lines=12> */
.L_x_28:
        /* <DEDUP_REMOVED lines=12> */
.L_x_29:
        /* <DEDUP_REMOVED lines=12> */
.L_x_30:
        /* <DEDUP_REMOVED lines=12> */
.L_x_31:
        /* <DEDUP_REMOVED lines=12> */
.L_x_32:
        /* <DEDUP_REMOVED lines=12> */
.L_x_33:
        /* <DEDUP_REMOVED lines=12> */
.L_x_34:
        /* <DEDUP_REMOVED lines=12> */
.L_x_35:
        /* <DEDUP_REMOVED lines=12> */
.L_x_36:
        /* <DEDUP_REMOVED lines=12> */
.L_x_37:
        /* <DEDUP_REMOVED lines=12> */
.L_x_38:
        /* <DEDUP_REMOVED lines=12> */
.L_x_39:
        /* <DEDUP_REMOVED lines=12> */
.L_x_40:
[----:B------:R-:W-:Y:S01]  /*2000*/  HADD2.F32 R0, -RZ, R17.H1_H1 ;  /* 0x30000011ff007230 */ /* 0x000fe20000004100 */
[----:B------:R0:W-:Y:S01]  /*2010*/  STL [R1], R2 ;  /* 0x0000000201007387 */ /* 0x0001e20000100800 */
[----:B------:R-:W1:Y:S01]  /*2020*/  LDC.64 R32, c[0x4][R32] ;  /* 0x0100000020207b82 */ /* 0x000e620000000a00 */
        /* <DEDUP_REMOVED lines=9> */
.L_x_41:
[----:B------:R-:W0:Y:S01]  /*20c0*/  S2R R0, SR_LANEID ;  /* 0x0000000000007919 */ /* 0x000e220000000000 */
[----:B------:R-:W-:Y:S05]  /*20d0*/  WARPSYNC.ALL ;  /* 0x0000000000007948 */ /* 0x000fea0003800000 */
[----:B------:R-:W-:Y:S01]  /*20e0*/  HMMA.16816.F16 R18, R24, R30, R18 ;  /* 0x0000001e1812723c */ /* 0x000fe20000000812 */
[----:B------:R-:W1:Y:S01]  /*20f0*/  LDCU.64 UR4, c[0x0][0x398] ;  /* 0x00007300ff0477ac */ /* 0x000e620008000a00 */
[----:B------:R-:W-:-:S06]  /*2100*/  MOV R3, RZ ;  /* 0x000000ff00037202 */ /* 0x000fcc0000000f00 */
[----:B------:R-:W-:Y:S11]  /*2110*/  HMMA.16816.F16 R16, R24, R28, R16 ;  /* 0x0000001c1810723c */ /* 0x000ff60000000810 */
[----:B------:R-:W2:Y:S04]  /*2120*/  MOVM.16.MT88 R7, R18 ;  /* 0x000000001207723a */ /* 0x000ea80000000000 */
[----:B------:R-:W3:Y:S01]  /*2130*/  MOVM.16.MT88 R19, R19 ;  /* 0x000000001313723a */ /* 0x000ee20000000000 */
[----:B0-----:R-:W-:-:S03]  /*2140*/  LOP3.LUT R2, R0, 0x3, RZ, 0xc0, !PT ;  /* 0x0000000300027812 */ /* 0x001fc600078ec0ff */
[----:B------:R-:W0:Y:S01]  /*2150*/  MOVM.16.MT88 R9, R16 ;  /* 0x000000001009723a */ /* 0x000e220000000000 */
[----:B------:R-:W-:-:S03]  /*2160*/  SHF.R.U32.HI R5, RZ, 0x2, R0 ;  /* 0x00000002ff057819 */ /* 0x000fc60000011600 */
[----:B------:R-:W4:Y:S02]  /*2170*/  MOVM.16.MT88 R17, R17 ;  /* 0x000000001111723a */ /* 0x000f240000000000 */
[----:B------:R-:W-:-:S03]  /*2180*/  IMAD.WIDE.U32 R4, R5, 0x8, R2 ;  /* 0x0000000805047825 */ /* 0x000fc600078e0002 */
[----:B-1----:R-:W-:-:S04]  /*2190*/  LEA R2, P0, R4, UR4, 0x2 ;  /* 0x0000000404027c11 */ /* 0x002fc8000f8010ff */
[----:B------:R-:W-:-:S05]  /*21a0*/  LEA.HI.X R3, R4, UR5, R5, 0x2, P0 ;  /* 0x0000000504037c11 */ /* 0x000fca00080f1405 */
[----:B--2---:R-:W-:Y:S04]  /*21b0*/  STG.E desc[UR36][R2.64], R7 ;  /* 0x0000000702007986 */ /* 0x004fe8000c101924 */
[----:B---3--:R-:W-:Y:S04]  /*21c0*/  STG.E desc[UR36][R2.64+0x10], R19 ;  /* 0x0000101302007986 */ /* 0x008fe8000c101924 */
[----:B0-----:R-:W-:Y:S04]  /*21d0*/  STG.E desc[UR36][R2.64+0x100], R9 ;  /* 0x0001000902007986 */ /* 0x001fe8000c101924 */
[----:B----4-:R-:W-:Y:S01]  /*21e0*/  STG.E desc[UR36][R2.64+0x110], R17 ;  /* 0x0001101102007986 */ /* 0x010fe2000c101924 */
[----:B------:R-:W-:Y:S05]  /*21f0*/  EXIT ;  /* 0x000000000000794d */ /* 0x000fea0003800000 */
.L_x_42:
        /* <DEDUP_REMOVED lines=16> */
.L_x_45:


//--------------------- .nv.global.init           --------------------------
	.section	.nv.global.init,"aw",@progbits
.nv.global.init:
	.type		$str$2,@object
	.size		$str$2,($str - $str$2)
$str$2:
        /*0000*/ 	.byte	0x43, 0x5f, 0x54, 0x48, 0x52, 0x45, 0x41, 0x44, 0x25, 0x64, 0x3a, 0x20, 0x25, 0x2e, 0x32, 0x66
        /*0010*/ 	.byte	0x20, 0x0a, 0x00
	.type		$str,@object
	.size		$str,($str$1 - $str)
$str:
        /*0013*/ 	.byte	0x41, 0x5f, 0x54, 0x48, 0x52, 0x45, 0x41, 0x44, 0x25, 0x64, 0x3a, 0x20, 0x25, 0x2e, 0x32, 0x66
        /*0023*/ 	.byte	0x20, 0x0a, 0x00
	.type		$str$1,@object
	.size		$str$1,(.L_1 - $str$1)
$str$1:
        /*0026*/ 	.byte	0x42, 0x5f, 0x54, 0x48, 0x52, 0x45, 0x41, 0x44, 0x25, 0x64, 0x3a, 0x20, 0x25, 0x2e, 0x32, 0x66
        /*0036*/ 	.byte	0x20, 0x0a, 0x00
.L_1:


//--------------------- .nv.shared.reserved.0     --------------------------
	.section	.nv.shared.reserved.0,"aw",@nobits
	.weak		__nv_reservedSMEM_offset_0_alias
	.size		__nv_reservedSMEM_offset_0_alias, 0, 64
	.other		__nv_reservedSMEM_offset_0_alias,@"STO_CUDA_RESERVED_SHARED STV_DEFAULT"
__nv_reservedSMEM_offset_0_alias:
	.zero		0
	.zero		64


//--------------------- .nv.constant0._Z7convertIf6__halfEvPT_PT0_i --------------------------
	.section	.nv.constant0._Z7convertIf6__halfEvPT_PT0_i,"a",@progbits
	.sectionflags	@""
	.align	4
.nv.constant0._Z7convertIf6__halfEvPT_PT0_i:
	.zero		916


//--------------------- .nv.constant0._Z7convertI6__halffEvPT_PT0_i --------------------------
	.section	.nv.constant0._Z7convertI6__halffEvPT_PT0_i,"a",@progbits
	.sectionflags	@""
	.align	4
.nv.constant0._Z7convertI6__halffEvPT_PT0_i:
	.zero		916


//--------------------- .nv.constant0._Z12wmma_exampleP6__halfS0_S0_S0_ --------------------------
	.section	.nv.constant0._Z12wmma_exampleP6__halfS0_S0_S0_,"a",@progbits
	.sectionflags	@""
	.align	4
.nv.constant0._Z12wmma_exampleP6__halfS0_S0_S0_:
	.zero		928


//--------------------- SYMBOLS --------------------------

	.type		.nv.reservedSmem.offset0,@object
	.size		.nv.reservedSmem.offset0,0x4
	.type		vprintf,@function
